//
// Generated by NVIDIA NVVM Compiler
//
// Compiler Build ID: CL-36424714
// Cuda compilation tools, release 13.0, V13.0.88
// Based on NVVM 20.0.0
//

.version 9.0
.target sm_100
.address_size 64

	// .globl	_Z9addKernelPi

.visible .entry _Z9addKernelPi(
	.param .u64 .ptr .align 1 _Z9addKernelPi_param_0
)
{
	.reg .pred 	%p<2>;
	.reg .b32 	%r<23>;
	.reg .b64 	%rd<5>;

	ld.param.u64 	%rd1, [_Z9addKernelPi_param_0];
	cvta.to.global.u64 	%rd2, %rd1;
	mov.u32 	%r1, %ctaid.x;
	mov.u32 	%r2, %ntid.x;
	mov.u32 	%r3, %tid.x;
	mad.lo.s32 	%r4, %r1, %r2, %r3;
	mul.wide.s32 	%rd3, %r4, 4;
	add.s64 	%rd4, %rd2, %rd3;
	ld.global.u32 	%r5, [%rd4];
	mul.hi.s32 	%r6, %r5, 1374389535;
	shr.u32 	%r7, %r6, 31;
	shr.s32 	%r8, %r6, 5;
	add.s32 	%r9, %r8, %r7;
	mad.lo.s32 	%r10, %r9, -100, %r5;
	mul.hi.s32 	%r11, %r10, 1717986919;
	shr.u32 	%r12, %r11, 31;
	shr.s32 	%r13, %r11, 2;
	add.s32 	%r14, %r13, %r12;
	mad.lo.s32 	%r15, %r14, -10, %r10;
	mul.lo.s32 	%r16, %r9, %r9;
	mul.lo.s32 	%r17, %r16, %r9;
	mul.lo.s32 	%r18, %r14, %r14;
	mad.lo.s32 	%r19, %r18, %r14, %r17;
	mul.lo.s32 	%r20, %r15, %r15;
	mad.lo.s32 	%r21, %r20, %r15, %r19;
	setp.eq.s32 	%p1, %r21, %r5;
	selp.u32 	%r22, 1, 0, %p1;
	st.global.u32 	[%rd4], %r22;
	ret;

}


// ===== COMPILED SASS (sm_100) =====

	.target	sm_100

	.elftype	@"ET_EXEC"


//--------------------- .note.nv.tkinfo           --------------------------
	.section	.note.nv.tkinfo,"",@"SHT_NOTE"
	.sectionflags	@"SHF_NOTE_NV_TKINFO"
	.tkinfo
        /*0018*/ 	.word	0x00000002
        /*0030*/ 	.string	""
        /*0030*/ 	.string	"ptxas"
        /*0030*/ 	.string	"Cuda compilation tools, release 13.0, V13.0.88"
        /*0030*/ 	.string	"Build cuda_13.0.r13.0/compiler.36424714_0"
        /*0030*/ 	.string	"-arch sm_100 -m 64 "



//--------------------- .note.nv.cuinfo           --------------------------
	.section	.note.nv.cuinfo,"",@"SHT_NOTE"
	.sectionflags	@"SHF_NOTE_NV_CUINFO"
        /*0018*/ 	.short	0x0002
        /*001a*/ 	.short	0x0064
        /*001c*/ 	.short	0x0082
	.zero		2


//--------------------- .nv.info                  --------------------------
	.section	.nv.info,"",@"SHT_CUDA_INFO"
	.align	4


	//----- nvinfo : EIATTR_REGCOUNT
	.align		4
        /*0000*/ 	.byte	0x04, 0x2f
        /*0002*/ 	.short	(.L_1 - .L_0)
	.align		4
.L_0:
        /*0004*/ 	.word	index@(_Z9addKernelPi)
        /*0008*/ 	.word	0x0000000b


	//----- nvinfo : EIATTR_FRAME_SIZE
	.align		4
.L_1:
        /*000c*/ 	.byte	0x04, 0x11
        /*000e*/ 	.short	(.L_3 - .L_2)
	.align		4
.L_2:
        /*0010*/ 	.word	index@(_Z9addKernelPi)
        /*0014*/ 	.word	0x00000000


	//----- nvinfo : EIATTR_MIN_STACK_SIZE
	.align		4
.L_3:
        /*0018*/ 	.byte	0x04, 0x12
        /*001a*/ 	.short	(.L_5 - .L_4)
	.align		4
.L_4:
        /*001c*/ 	.word	index@(_Z9addKernelPi)
        /*0020*/ 	.word	0x00000000
.L_5:


//--------------------- .nv.compat                --------------------------
	.section	.nv.compat,"",@"SHT_CUDA_COMPAT_INFO"
	.align	4
        /*0000*/ 	.byte	0x02, 0x09, 0x00, 0x00, 0x02, 0x02, 0x01, 0x00, 0x02, 0x05, 0x05, 0x00, 0x03, 0x07, 0x01, 0x01
        /*0010*/ 	.byte	0x02, 0x03, 0x00, 0x00, 0x02, 0x06, 0x01, 0x00, 0x04, 0x0b, 0x08, 0x00, 0x09, 0x00, 0x00, 0x00
        /*0020*/ 	.byte	0x00, 0x00, 0x00, 0x00


//--------------------- .nv.info._Z9addKernelPi   --------------------------
	.section	.nv.info._Z9addKernelPi,"",@"SHT_CUDA_INFO"
	.sectionflags	@""
	.align	4


	//----- nvinfo : EIATTR_CUDA_API_VERSION
	.align		4
        /*0000*/ 	.byte	0x04, 0x37
        /*0002*/ 	.short	(.L_7 - .L_6)
.L_6:
        /*0004*/ 	.word	0x00000082


	//----- nvinfo : EIATTR_KPARAM_INFO
	.align		4
.L_7:
        /*0008*/ 	.byte	0x04, 0x17
        /*000a*/ 	.short	(.L_9 - .L_8)
.L_8:
        /*000c*/ 	.word	0x00000000
        /*0010*/ 	.short	0x0000
        /*0012*/ 	.short	0x0000
        /*0014*/ 	.byte	0x00, 0xf5, 0x21, 0x00


	//----- nvinfo : EIATTR_SPARSE_MMA_MASK
	.align		4
.L_9:
        /*0018*/ 	.byte	0x03, 0x50
        /*001a*/ 	.short	0x0000


	//----- nvinfo : EIATTR_MAXREG_COUNT
	.align		4
        /*001c*/ 	.byte	0x03, 0x1b
        /*001e*/ 	.short	0x00ff


	//----- nvinfo : EIATTR_MERCURY_ISA_VERSION
	.align		4
        /*0020*/ 	.byte	0x03, 0x5f
        /*0022*/ 	.short	0x0101


	//----- nvinfo : EIATTR_VRC_CTA_INIT_COUNT
	.align		4
        /*0024*/ 	.byte	0x02, 0x4a
	.zero		1
	.zero		1


	//----- nvinfo : EIATTR_EXIT_INSTR_OFFSETS
	.align		4
        /*0028*/ 	.byte	0x04, 0x1c
        /*002a*/ 	.short	(.L_11 - .L_10)


	//   ....[0]....
.L_10:
        /*002c*/ 	.word	0x000001a0


	//----- nvinfo : EIATTR_CBANK_PARAM_SIZE
	.align		4
.L_11:
        /*0030*/ 	.byte	0x03, 0x19
        /*0032*/ 	.short	0x0008


	//----- nvinfo : EIATTR_PARAM_CBANK
	.align		4
        /*0034*/ 	.byte	0x04, 0x0a
        /*0036*/ 	.short	(.L_13 - .L_12)
	.align		4
.L_12:
        /*0038*/ 	.word	index@(.nv.constant0._Z9addKernelPi)
        /*003c*/ 	.short	0x0380
        /*003e*/ 	.short	0x0008


	//----- nvinfo : EIATTR_SW_WAR
	.align		4
.L_13:
        /*0040*/ 	.byte	0x04, 0x36
        /*0042*/ 	.short	(.L_15 - .L_14)
.L_14:
        /*0044*/ 	.word	0x00000008
.L_15:


//--------------------- .nv.callgraph             --------------------------
	.section	.nv.callgraph,"",@"SHT_CUDA_CALLGRAPH"
	.align	4
	.sectionentsize	8
	.align		4
        /*0000*/ 	.word	0x00000000
	.align		4
        /*0004*/ 	.word	0xffffffff
	.align		4
        /*0008*/ 	.word	0x00000000
	.align		4
        /*000c*/ 	.word	0xfffffffe
	.align		4
        /*0010*/ 	.word	0x00000000
	.align		4
        /*0014*/ 	.word	0xfffffffd
	.align		4
        /*0018*/ 	.word	0x00000000
	.align		4
        /*001c*/ 	.word	0xfffffffc


//--------------------- .text._Z9addKernelPi      --------------------------
	.section	.text._Z9addKernelPi,"ax",@progbits
	.align	128
        .global         _Z9addKernelPi
        .type           _Z9addKernelPi,@function
        .size           _Z9addKernelPi,(.L_x_1 - _Z9addKernelPi)
        .other          _Z9addKernelPi,@"STO_CUDA_ENTRY STV_DEFAULT"
_Z9addKernelPi:
.text._Z9addKernelPi:
[----:B------:R-:W-:Y:S01]  /*0000*/  LDC R1, c[0x0][0x37c] ;  /* 0x0000df00ff017b82 */ /* 0x000fe20000000800 */
[----:B------:R-:W0:Y:S07]  /*0010*/  S2R R0, SR_TID.X ;  /* 0x0000000000007919 */ /* 0x000e2e0000002100 */
[----:B------:R-:W0:Y:S01]  /*0020*/  S2UR UR6, SR_CTAID.X ;  /* 0x00000000000679c3 */ /* 0x000e220000002500 */
[----:B------:R-:W1:Y:S07]  /*0030*/  LDCU.64 UR4, c[0x0][0x358] ;  /* 0x00006b00ff0477ac */ /* 0x000e6e0008000a00 */
[----:B------:R-:W0:Y:S08]  /*0040*/  LDC R5, c[0x0][0x360] ;  /* 0x0000d800ff057b82 */ /* 0x000e300000000800 */
[----:B------:R-:W2:Y:S01]  /*0050*/  LDC.64 R2, c[0x0][0x380] ;  /* 0x0000e000ff027b82 */ /* 0x000ea20000000a00 */
[----:B0-----:R-:W-:-:S04]  /*0060*/  IMAD R5, R5, UR6, R0 ;  /* 0x0000000605057c24 */ /* 0x001fc8000f8e0200 */
[----:B--2---:R-:W-:-:S05]  /*0070*/  IMAD.WIDE R2, R5, 0x4, R2 ;  /* 0x0000000405027825 */ /* 0x004fca00078e0202 */
[----:B-1----:R-:W2:Y:S02]  /*0080*/  LDG.E R0, desc[UR4][R2.64] ;  /* 0x0000000402007981 */ /* 0x002ea4000c1e1900 */
[----:B--2---:R-:W-:-:S05]  /*0090*/  IMAD.HI R4, R0, 0x51eb851f, RZ ;  /* 0x51eb851f00047827 */ /* 0x004fca00078e02ff */
[----:B------:R-:W-:-:S04]  /*00a0*/  SHF.R.U32.HI R5, RZ, 0x1f, R4 ;  /* 0x0000001fff057819 */ /* 0x000fc80000011604 */
[----:B------:R-:W-:-:S05]  /*00b0*/  LEA.HI.SX32 R5, R4, R5, 0x1b ;  /* 0x0000000504057211 */ /* 0x000fca00078fdaff */
[C---:B------:R-:W-:Y:S02]  /*00c0*/  IMAD R4, R5.reuse, -0x64, R0 ;  /* 0xffffff9c05047824 */ /* 0x040fe400078e0200 */
[----:B------:R-:W-:Y:S02]  /*00d0*/  IMAD R8, R5, R5, RZ ;  /* 0x0000000505087224 */ /* 0x000fe400078e02ff */
[----:B------:R-:W-:-:S04]  /*00e0*/  IMAD.HI R6, R4, 0x66666667, RZ ;  /* 0x6666666704067827 */ /* 0x000fc800078e02ff */
[----:B------:R-:W-:Y:S01]  /*00f0*/  IMAD R8, R5, R8, RZ ;  /* 0x0000000805087224 */ /* 0x000fe200078e02ff */
[----:B------:R-:W-:-:S04]  /*0100*/  SHF.R.U32.HI R7, RZ, 0x1f, R6 ;  /* 0x0000001fff077819 */ /* 0x000fc80000011606 */
[----:B------:R-:W-:-:S05]  /*0110*/  LEA.HI.SX32 R7, R6, R7, 0x1e ;  /* 0x0000000706077211 */ /* 0x000fca00078ff2ff */
[C---:B------:R-:W-:Y:S02]  /*0120*/  IMAD R5, R7.reuse, R7, RZ ;  /* 0x0000000707057224 */ /* 0x040fe400078e02ff */
[C---:B------:R-:W-:Y:S02]  /*0130*/  IMAD R4, R7.reuse, -0xa, R4 ;  /* 0xfffffff607047824 */ /* 0x040fe400078e0204 */
[----:B------:R-:W-:Y:S02]  /*0140*/  IMAD R5, R7, R5, R8 ;  /* 0x0000000507057224 */ /* 0x000fe400078e0208 */
[----:B------:R-:W-:-:S04]  /*0150*/  IMAD R6, R4, R4, RZ ;  /* 0x0000000404067224 */ /* 0x000fc800078e02ff */
[----:B------:R-:W-:-:S05]  /*0160*/  IMAD R5, R4, R6, R5 ;  /* 0x0000000604057224 */ /* 0x000fca00078e0205 */
[----:B------:R-:W-:-:S04]  /*0170*/  ISETP.NE.AND P0, PT, R5, R0, PT ;  /* 0x000000000500720c */ /* 0x000fc80003f05270 */
[----:B------:R-:W-:-:S05]  /*0180*/  SEL R5, RZ, 0x1, P0 ;  /* 0x00000001ff057807 */ /* 0x000fca0000000000 */
[----:B------:R-:W-:Y:S01]  /*0190*/  STG.E desc[UR4][R2.64], R5 ;  /* 0x0000000502007986 */ /* 0x000fe2000c101904 */
[----:B------:R-:W-:Y:S05]  /*01a0*/  EXIT ;  /* 0x000000000000794d */ /* 0x000fea0003800000 */
.L_x_0:
[----:B------:R-:W-:-:S00]  /*01b0*/  BRA `(.L_x_0) ;  /* 0xfffffffc00fc7947 */ /* 0x000fc0000383ffff */
[----:B------:R-:W-:-:S00]  /*01c0*/  NOP ;  /* 0x0000000000007918 */ /* 0x000fc00000000000 */
        /* <DEDUP_REMOVED lines=11> */
.L_x_1:


//--------------------- .nv.shared.reserved.0     --------------------------
	.section	.nv.shared.reserved.0,"aw",@nobits
	.weak		__nv_reservedSMEM_offset_0_alias
	.size		__nv_reservedSMEM_offset_0_alias, 0, 64
	.other		__nv_reservedSMEM_offset_0_alias,@"STO_CUDA_RESERVED_SHARED STV_DEFAULT"
__nv_reservedSMEM_offset_0_alias:
	.zero		0
	.zero		64


//--------------------- .nv.constant0._Z9addKernelPi --------------------------
	.section	.nv.constant0._Z9addKernelPi,"a",@progbits
	.sectionflags	@""
	.align	4
.nv.constant0._Z9addKernelPi:
	.zero		904


//--------------------- SYMBOLS --------------------------

	.type		.nv.reservedSmem.offset0,@object
	.size		.nv.reservedSmem.offset0,0x4
